//
// Generated by NVIDIA NVVM Compiler
//
// Compiler Build ID: CL-36424714
// Cuda compilation tools, release 13.0, V13.0.88
// Based on NVVM 20.0.0
//

.version 9.0
.target sm_100
.address_size 64

	// .globl	_ZN5honei4cuda9scale_gpuEfPfm

.visible .entry _ZN5honei4cuda9scale_gpuEfPfm(
	.param .f32 _ZN5honei4cuda9scale_gpuEfPfm_param_0,
	.param .u64 .ptr .align 1 _ZN5honei4cuda9scale_gpuEfPfm_param_1,
	.param .u64 _ZN5honei4cuda9scale_gpuEfPfm_param_2
)
{
	.reg .b32 	%r<5>;
	.reg .b32 	%f<4>;
	.reg .b64 	%rd<5>;

	ld.param.f32 	%f1, [_ZN5honei4cuda9scale_gpuEfPfm_param_0];
	ld.param.u64 	%rd1, [_ZN5honei4cuda9scale_gpuEfPfm_param_1];
	cvta.to.global.u64 	%rd2, %rd1;
	mov.u32 	%r1, %ntid.x;
	mov.u32 	%r2, %ctaid.x;
	mov.u32 	%r3, %tid.x;
	mad.lo.s32 	%r4, %r1, %r2, %r3;
	mul.wide.s32 	%rd3, %r4, 4;
	add.s64 	%rd4, %rd2, %rd3;
	ld.global.f32 	%f2, [%rd4];
	mul.f32 	%f3, %f1, %f2;
	st.global.f32 	[%rd4], %f3;
	ret;

}


// ===== COMPILED SASS (sm_100) =====

	.target	sm_100

	.elftype	@"ET_EXEC"


//--------------------- .note.nv.tkinfo           --------------------------
	.section	.note.nv.tkinfo,"",@"SHT_NOTE"
	.sectionflags	@"SHF_NOTE_NV_TKINFO"
	.tkinfo
        /*0018*/ 	.word	0x00000002
        /*0030*/ 	.string	""
        /*0030*/ 	.string	"ptxas"
        /*0030*/ 	.string	"Cuda compilation tools, release 13.0, V13.0.88"
        /*0030*/ 	.string	"Build cuda_13.0.r13.0/compiler.36424714_0"
        /*0030*/ 	.string	"-arch sm_100 -m 64 "



//--------------------- .note.nv.cuinfo           --------------------------
	.section	.note.nv.cuinfo,"",@"SHT_NOTE"
	.sectionflags	@"SHF_NOTE_NV_CUINFO"
        /*0018*/ 	.short	0x0002
        /*001a*/ 	.short	0x0064
        /*001c*/ 	.short	0x0082
	.zero		2


//--------------------- .nv.info                  --------------------------
	.section	.nv.info,"",@"SHT_CUDA_INFO"
	.align	4


	//----- nvinfo : EIATTR_REGCOUNT
	.align		4
        /*0000*/ 	.byte	0x04, 0x2f
        /*0002*/ 	.short	(.L_1 - .L_0)
	.align		4
.L_0:
        /*0004*/ 	.word	index@(_ZN5honei4cuda9scale_gpuEfPfm)
        /*0008*/ 	.word	0x00000008


	//----- nvinfo : EIATTR_FRAME_SIZE
	.align		4
.L_1:
        /*000c*/ 	.byte	0x04, 0x11
        /*000e*/ 	.short	(.L_3 - .L_2)
	.align		4
.L_2:
        /*0010*/ 	.word	index@(_ZN5honei4cuda9scale_gpuEfPfm)
        /*0014*/ 	.word	0x00000000


	//----- nvinfo : EIATTR_MIN_STACK_SIZE
	.align		4
.L_3:
        /*0018*/ 	.byte	0x04, 0x12
        /*001a*/ 	.short	(.L_5 - .L_4)
	.align		4
.L_4:
        /*001c*/ 	.word	index@(_ZN5honei4cuda9scale_gpuEfPfm)
        /*0020*/ 	.word	0x00000000
.L_5:


//--------------------- .nv.compat                --------------------------
	.section	.nv.compat,"",@"SHT_CUDA_COMPAT_INFO"
	.align	4
        /*0000*/ 	.byte	0x02, 0x09, 0x00, 0x00, 0x02, 0x02, 0x01, 0x00, 0x02, 0x05, 0x05, 0x00, 0x03, 0x07, 0x01, 0x01
        /*0010*/ 	.byte	0x02, 0x03, 0x00, 0x00, 0x02, 0x06, 0x01, 0x00, 0x04, 0x0b, 0x08, 0x00, 0x09, 0x00, 0x00, 0x00
        /*0020*/ 	.byte	0x00, 0x00, 0x00, 0x00


//--------------------- .nv.info._ZN5honei4cuda9scale_gpuEfPfm --------------------------
	.section	.nv.info._ZN5honei4cuda9scale_gpuEfPfm,"",@"SHT_CUDA_INFO"
	.sectionflags	@""
	.align	4


	//----- nvinfo : EIATTR_CUDA_API_VERSION
	.align		4
        /*0000*/ 	.byte	0x04, 0x37
        /*0002*/ 	.short	(.L_7 - .L_6)
.L_6:
        /*0004*/ 	.word	0x00000082


	//----- nvinfo : EIATTR_KPARAM_INFO
	.align		4
.L_7:
        /*0008*/ 	.byte	0x04, 0x17
        /*000a*/ 	.short	(.L_9 - .L_8)
.L_8:
        /*000c*/ 	.word	0x00000000
        /*0010*/ 	.short	0x0002
        /*0012*/ 	.short	0x0010
        /*0014*/ 	.byte	0x00, 0xf0, 0x21, 0x00


	//----- nvinfo : EIATTR_KPARAM_INFO
	.align		4
.L_9:
        /*0018*/ 	.byte	0x04, 0x17
        /*001a*/ 	.short	(.L_11 - .L_10)
.L_10:
        /*001c*/ 	.word	0x00000000
        /*0020*/ 	.short	0x0001
        /*0022*/ 	.short	0x0008
        /*0024*/ 	.byte	0x00, 0xf5, 0x21, 0x00


	//----- nvinfo : EIATTR_KPARAM_INFO
	.align		4
.L_11:
        /*0028*/ 	.byte	0x04, 0x17
        /*002a*/ 	.short	(.L_13 - .L_12)
.L_12:
        /*002c*/ 	.word	0x00000000
        /*0030*/ 	.short	0x0000
        /*0032*/ 	.short	0x0000
        /*0034*/ 	.byte	0x00, 0xf0, 0x11, 0x00


	//----- nvinfo : EIATTR_SPARSE_MMA_MASK
	.align		4
.L_13:
        /*0038*/ 	.byte	0x03, 0x50
        /*003a*/ 	.short	0x0000


	//----- nvinfo : EIATTR_MAXREG_COUNT
	.align		4
        /*003c*/ 	.byte	0x03, 0x1b
        /*003e*/ 	.short	0x00ff


	//----- nvinfo : EIATTR_MERCURY_ISA_VERSION
	.align		4
        /*0040*/ 	.byte	0x03, 0x5f
        /*0042*/ 	.short	0x0101


	//----- nvinfo : EIATTR_VRC_CTA_INIT_COUNT
	.align		4
        /*0044*/ 	.byte	0x02, 0x4a
	.zero		1
	.zero		1


	//----- nvinfo : EIATTR_EXIT_INSTR_OFFSETS
	.align		4
        /*0048*/ 	.byte	0x04, 0x1c
        /*004a*/ 	.short	(.L_15 - .L_14)


	//   ....[0]....
.L_14:
        /*004c*/ 	.word	0x000000c0


	//----- nvinfo : EIATTR_CBANK_PARAM_SIZE
	.align		4
.L_15:
        /*0050*/ 	.byte	0x03, 0x19
        /*0052*/ 	.short	0x0018


	//----- nvinfo : EIATTR_PARAM_CBANK
	.align		4
        /*0054*/ 	.byte	0x04, 0x0a
        /*0056*/ 	.short	(.L_17 - .L_16)
	.align		4
.L_16:
        /*0058*/ 	.word	index@(.nv.constant0._ZN5honei4cuda9scale_gpuEfPfm)
        /*005c*/ 	.short	0x0380
        /*005e*/ 	.short	0x0018


	//----- nvinfo : EIATTR_SW_WAR
	.align		4
.L_17:
        /*0060*/ 	.byte	0x04, 0x36
        /*0062*/ 	.short	(.L_19 - .L_18)
.L_18:
        /*0064*/ 	.word	0x00000008
.L_19:


//--------------------- .nv.callgraph             --------------------------
	.section	.nv.callgraph,"",@"SHT_CUDA_CALLGRAPH"
	.align	4
	.sectionentsize	8
	.align		4
        /*0000*/ 	.word	0x00000000
	.align		4
        /*0004*/ 	.word	0xffffffff
	.align		4
        /*0008*/ 	.word	0x00000000
	.align		4
        /*000c*/ 	.word	0xfffffffe
	.align		4
        /*0010*/ 	.word	0x00000000
	.align		4
        /*0014*/ 	.word	0xfffffffd
	.align		4
        /*0018*/ 	.word	0x00000000
	.align		4
        /*001c*/ 	.word	0xfffffffc


//--------------------- .text._ZN5honei4cuda9scale_gpuEfPfm --------------------------
	.section	.text._ZN5honei4cuda9scale_gpuEfPfm,"ax",@progbits
	.align	128
        .global         _ZN5honei4cuda9scale_gpuEfPfm
        .type           _ZN5honei4cuda9scale_gpuEfPfm,@function
        .size           _ZN5honei4cuda9scale_gpuEfPfm,(.L_x_1 - _ZN5honei4cuda9scale_gpuEfPfm)
        .other          _ZN5honei4cuda9scale_gpuEfPfm,@"STO_CUDA_ENTRY STV_DEFAULT"
_ZN5honei4cuda9scale_gpuEfPfm:
.text._ZN5honei4cuda9scale_gpuEfPfm:
[----:B------:R-:W-:Y:S01]  /*0000*/  LDC R1, c[0x0][0x37c] ;  /* 0x0000df00ff017b82 */ /* 0x000fe20000000800 */
[----:B------:R-:W0:Y:S07]  /*0010*/  S2R R5, SR_CTAID.X ;  /* 0x0000000000057919 */ /* 0x000e2e0000002500 */
[----:B------:R-:W1:Y:S01]  /*0020*/  LDC.64 R2, c[0x0][0x388] ;  /* 0x0000e200ff027b82 */ /* 0x000e620000000a00 */
[----:B------:R-:W0:Y:S01]  /*0030*/  LDCU UR6, c[0x0][0x360] ;  /* 0x00006c00ff0677ac */ /* 0x000e220008000800 */
[----:B------:R-:W0:Y:S01]  /*0040*/  S2R R0, SR_TID.X ;  /* 0x0000000000007919 */ /* 0x000e220000002100 */
[----:B------:R-:W2:Y:S01]  /*0050*/  LDCU.64 UR4, c[0x0][0x358] ;  /* 0x00006b00ff0477ac */ /* 0x000ea20008000a00 */
[----:B0-----:R-:W-:Y:S01]  /*0060*/  IMAD R5, R5, UR6, R0 ;  /* 0x0000000605057c24 */ /* 0x001fe2000f8e0200 */
[----:B------:R-:W0:Y:S03]  /*0070*/  LDCU UR6, c[0x0][0x380] ;  /* 0x00007000ff0677ac */ /* 0x000e260008000800 */
[----:B-1----:R-:W-:-:S05]  /*0080*/  IMAD.WIDE R2, R5, 0x4, R2 ;  /* 0x0000000405027825 */ /* 0x002fca00078e0202 */
[----:B--2---:R-:W0:Y:S02]  /*0090*/  LDG.E R0, desc[UR4][R2.64] ;  /* 0x0000000402007981 */ /* 0x004e24000c1e1900 */
[----:B0-----:R-:W-:-:S05]  /*00a0*/  FMUL R5, R0, UR6 ;  /* 0x0000000600057c20 */ /* 0x001fca0008400000 */
[----:B------:R-:W-:Y:S01]  /*00b0*/  STG.E desc[UR4][R2.64], R5 ;  /* 0x0000000502007986 */ /* 0x000fe2000c101904 */
[----:B------:R-:W-:Y:S05]  /*00c0*/  EXIT ;  /* 0x000000000000794d */ /* 0x000fea0003800000 */
.L_x_0:
[----:B------:R-:W-:-:S00]  /*00d0*/  BRA `(.L_x_0) ;  /* 0xfffffffc00fc7947 */ /* 0x000fc0000383ffff */
[----:B------:R-:W-:-:S00]  /*00e0*/  NOP ;  /* 0x0000000000007918 */ /* 0x000fc00000000000 */
        /* <DEDUP_REMOVED lines=9> */
.L_x_1:


//--------------------- .nv.shared.reserved.0     --------------------------
	.section	.nv.shared.reserved.0,"aw",@nobits
	.weak		__nv_reservedSMEM_offset_0_alias
	.size		__nv_reservedSMEM_offset_0_alias, 0, 64
	.other		__nv_reservedSMEM_offset_0_alias,@"STO_CUDA_RESERVED_SHARED STV_DEFAULT"
__nv_reservedSMEM_offset_0_alias:
	.zero		0
	.zero		64


//--------------------- .nv.constant0._ZN5honei4cuda9scale_gpuEfPfm --------------------------
	.section	.nv.constant0._ZN5honei4cuda9scale_gpuEfPfm,"a",@progbits
	.sectionflags	@""
	.align	4
.nv.constant0._ZN5honei4cuda9scale_gpuEfPfm:
	.zero		920


//--------------------- SYMBOLS --------------------------

	.type		.nv.reservedSmem.offset0,@object
	.size		.nv.reservedSmem.offset0,0x4
